	.headerflags	@"EF_CUDA_TEXMODE_UNIFIED EF_CUDA_64BIT_ADDRESS EF_CUDA_ACCELERATORS EF_CUDA_SM90 EF_CUDA_VIRTUAL_SM(EF_CUDA_SM90)"
	.elftype	@"ET_EXEC"


//--------------------- .nv.info                  --------------------------
	.section	.nv.info,"",@"SHT_CUDA_INFO"
	.align	4


	//----- nvinfo : EIATTR_REGCOUNT
	.align		4
        /*0000*/ 	.byte	0x04, 0x2f
        /*0002*/ 	.short	(.L_3 - .L_2)
	.align		4
.L_2:
        /*0004*/ 	.word	index@(triton_poi_fused__native_batch_norm_legit_no_training_sigmoid_19)
        /*0008*/ 	.word	0x00000017


	//----- nvinfo : EIATTR_MIN_STACK_SIZE
	.align		4
.L_3:
        /*000c*/ 	.byte	0x04, 0x12
        /*000e*/ 	.short	(.L_5 - .L_4)
	.align		4
.L_4:
        /*0010*/ 	.word	index@(triton_poi_fused__native_batch_norm_legit_no_training_sigmoid_19)
        /*0014*/ 	.word	0x00000000


	//----- nvinfo : EIATTR_FRAME_SIZE
	.align		4
.L_5:
        /*0018*/ 	.byte	0x04, 0x11
        /*001a*/ 	.short	(.L_7 - .L_6)
	.align		4
.L_6:
        /*001c*/ 	.word	index@(triton_poi_fused__native_batch_norm_legit_no_training_sigmoid_19)
        /*0020*/ 	.word	0x00000000


	//----- nvinfo : EIATTR_MIN_STACK_SIZE
	.align		4
.L_7:
        /*0024*/ 	.byte	0x04, 0x12
        /*0026*/ 	.short	(.L_9 - .L_8)
	.align		4
.L_8:
        /*0028*/ 	.word	index@(triton_poi_fused__native_batch_norm_legit_no_training_sigmoid_19)
        /*002c*/ 	.word	0x00000000
.L_9:


//--------------------- .nv.info.triton_poi_fused__native_batch_norm_legit_no_training_sigmoid_19 --------------------------
	.section	.nv.info.triton_poi_fused__native_batch_norm_legit_no_training_sigmoid_19,"",@"SHT_CUDA_INFO"
	.sectionflags	@""
	.align	4


	//----- nvinfo : EIATTR_CUDA_API_VERSION
	.align		4
        /*0000*/ 	.byte	0x04, 0x37
        /*0002*/ 	.short	(.L_11 - .L_10)
.L_10:
        /*0004*/ 	.word	0x0000007c


	//----- nvinfo : EIATTR_KPARAM_INFO
	.align		4
.L_11:
        /*0008*/ 	.byte	0x04, 0x17
        /*000a*/ 	.short	(.L_13 - .L_12)
.L_12:
        /*000c*/ 	.word	0x00000000
        /*0010*/ 	.short	0x0006
        /*0012*/ 	.short	0x0030
        /*0014*/ 	.byte	0x00, 0xf0, 0x11, 0x00


	//----- nvinfo : EIATTR_KPARAM_INFO
	.align		4
.L_13:
        /*0018*/ 	.byte	0x04, 0x17
        /*001a*/ 	.short	(.L_15 - .L_14)
.L_14:
        /*001c*/ 	.word	0x00000000
        /*0020*/ 	.short	0x0005
        /*0022*/ 	.short	0x0028
        /*0024*/ 	.byte	0x00, 0xf4, 0x21, 0x00


	//----- nvinfo : EIATTR_KPARAM_INFO
	.align		4
.L_15:
        /*0028*/ 	.byte	0x04, 0x17
        /*002a*/ 	.short	(.L_17 - .L_16)
.L_16:
        /*002c*/ 	.word	0x00000000
        /*0030*/ 	.short	0x0004
        /*0032*/ 	.short	0x0020
        /*0034*/ 	.byte	0x00, 0xf4, 0x21, 0x00


	//----- nvinfo : EIATTR_KPARAM_INFO
	.align		4
.L_17:
        /*0038*/ 	.byte	0x04, 0x17
        /*003a*/ 	.short	(.L_19 - .L_18)
.L_18:
        /*003c*/ 	.word	0x00000000
        /*0040*/ 	.short	0x0003
        /*0042*/ 	.short	0x0018
        /*0044*/ 	.byte	0x00, 0xf4, 0x21, 0x00


	//----- nvinfo : EIATTR_KPARAM_INFO
	.align		4
.L_19:
        /*0048*/ 	.byte	0x04, 0x17
        /*004a*/ 	.short	(.L_21 - .L_20)
.L_20:
        /*004c*/ 	.word	0x00000000
        /*0050*/ 	.short	0x0002
        /*0052*/ 	.short	0x0010
        /*0054*/ 	.byte	0x00, 0xf4, 0x21, 0x00


	//----- nvinfo : EIATTR_KPARAM_INFO
	.align		4
.L_21:
        /*0058*/ 	.byte	0x04, 0x17
        /*005a*/ 	.short	(.L_23 - .L_22)
.L_22:
        /*005c*/ 	.word	0x00000000
        /*0060*/ 	.short	0x0001
        /*0062*/ 	.short	0x0008
        /*0064*/ 	.byte	0x00, 0xf4, 0x21, 0x00


	//----- nvinfo : EIATTR_KPARAM_INFO
	.align		4
.L_23:
        /*0068*/ 	.byte	0x04, 0x17
        /*006a*/ 	.short	(.L_25 - .L_24)
.L_24:
        /*006c*/ 	.word	0x00000000
        /*0070*/ 	.short	0x0000
        /*0072*/ 	.short	0x0000
        /*0074*/ 	.byte	0x00, 0xf4, 0x21, 0x00


	//----- nvinfo : EIATTR_SPARSE_MMA_MASK
	.align		4
.L_25:
        /*0078*/ 	.byte	0x03, 0x50
        /*007a*/ 	.short	0x0000


	//----- nvinfo : EIATTR_MAXREG_COUNT
	.align		4
        /*007c*/ 	.byte	0x03, 0x1b
        /*007e*/ 	.short	0x00ff


	//----- nvinfo : EIATTR_EXIT_INSTR_OFFSETS
	.align		4
        /*0080*/ 	.byte	0x04, 0x1c
        /*0082*/ 	.short	(.L_27 - .L_26)


	//   ....[0]....
.L_26:
        /*0084*/ 	.word	0x00000550


	//   ....[1]....
        /*0088*/ 	.word	0x00000570


	//----- nvinfo : EIATTR_REQNTID
	.align		4
.L_27:
        /*008c*/ 	.byte	0x04, 0x10
        /*008e*/ 	.short	(.L_29 - .L_28)
.L_28:
        /*0090*/ 	.word	0x00000080
        /*0094*/ 	.word	0x00000001
        /*0098*/ 	.word	0x00000001


	//----- nvinfo : EIATTR_CBANK_PARAM_SIZE
	.align		4
.L_29:
        /*009c*/ 	.byte	0x03, 0x19
        /*009e*/ 	.short	0x0034


	//----- nvinfo : EIATTR_PARAM_CBANK
	.align		4
        /*00a0*/ 	.byte	0x04, 0x0a
        /*00a2*/ 	.short	(.L_31 - .L_30)
	.align		4
.L_30:
        /*00a4*/ 	.word	index@(.nv.constant0.triton_poi_fused__native_batch_norm_legit_no_training_sigmoid_19)
        /*00a8*/ 	.short	0x0210
        /*00aa*/ 	.short	0x0034


	//----- nvinfo : EIATTR_SW_WAR
	.align		4
.L_31:
        /*00ac*/ 	.byte	0x04, 0x36
        /*00ae*/ 	.short	(.L_33 - .L_32)
.L_32:
        /*00b0*/ 	.word	0x00000008
.L_33:


//--------------------- .nv.callgraph             --------------------------
	.section	.nv.callgraph,"",@"SHT_CUDA_CALLGRAPH"
	.align	4
	.sectionentsize	8
	.align		4
        /*0000*/ 	.word	0x00000000
	.align		4
        /*0004*/ 	.word	0xffffffff
	.align		4
        /*0008*/ 	.word	0x00000000
	.align		4
        /*000c*/ 	.word	0xfffffffe
	.align		4
        /*0010*/ 	.word	0x00000000
	.align		4
        /*0014*/ 	.word	0xfffffffd
	.align		4
        /*0018*/ 	.word	0x00000000
	.align		4
        /*001c*/ 	.word	0xfffffffc


//--------------------- .nv.constant4             --------------------------
	.section	.nv.constant4,"a",@progbits
	.align	8
	.align		8
.nv.constant4:
        /*0000*/ 	.dword	_$_str
	.align		8
        /*0008*/ 	.dword	_$_str_$_2


//--------------------- .text.triton_poi_fused__native_batch_norm_legit_no_training_sigmoid_19 --------------------------
	.section	.text.triton_poi_fused__native_batch_norm_legit_no_training_sigmoid_19,"ax",@progbits
	.align	128
        .global         triton_poi_fused__native_batch_norm_legit_no_training_sigmoid_19
        .type           triton_poi_fused__native_batch_norm_legit_no_training_sigmoid_19,@function
        .size           triton_poi_fused__native_batch_norm_legit_no_training_sigmoid_19,(.L_x_1 - triton_poi_fused__native_batch_norm_legit_no_training_sigmoid_19)
        .other          triton_poi_fused__native_batch_norm_legit_no_training_sigmoid_19,@"STO_CUDA_ENTRY STV_DEFAULT"
triton_poi_fused__native_batch_norm_legit_no_training_sigmoid_19:
.text.triton_poi_fused__native_batch_norm_legit_no_training_sigmoid_19:
[----:B------:R-:W0:Y:S01]  /*0000*/  LDC R1, c[0x0][0x28] ;  /* 0x00000a00ff017b82 */ /* 0x000e220000000800 */
[----:B------:R-:W1:Y:S07]  /*0010*/  S2R R0, SR_TID.X ;  /* 0x0000000000007919 */ /* 0x000e6e0000002100 */
[----:B------:R-:W2:Y:S01]  /*0020*/  LDC.64 R8, c[0x0][0x220] ;  /* 0x00008800ff087b82 */ /* 0x000ea20000000a00 */
[----:B------:R-:W-:Y:S01]  /*0030*/  ULDC.64 UR4, c[0x0][0x208] ;  /* 0x0000820000047ab9 */ /* 0x000fe20000000a00 */
[----:B------:R-:W3:Y:S06]  /*0040*/  S2R R3, SR_CTAID.X ;  /* 0x0000000000037919 */ /* 0x000eec0000002500 */
[----:B------:R-:W4:Y:S08]  /*0050*/  LDC.64 R14, c[0x0][0x218] ;  /* 0x00008600ff0e7b82 */ /* 0x000f300000000a00 */
[----:B------:R-:W5:Y:S08]  /*0060*/  LDC.64 R12, c[0x0][0x210] ;  /* 0x00008400ff0c7b82 */ /* 0x000f700000000a00 */
[----:B------:R-:W5:Y:S01]  /*0070*/  LDC.64 R16, c[0x0][0x228] ;  /* 0x00008a00ff107b82 */ /* 0x000f620000000a00 */
[----:B-1----:R-:W-:-:S07]  /*0080*/  SHF.L.U32 R0, R0, 0x1, RZ ;  /* 0x0000000100007819 */ /* 0x002fce00000006ff */
[----:B------:R-:W1:Y:S01]  /*0090*/  LDC.64 R18, c[0x0][0x230] ;  /* 0x00008c00ff127b82 */ /* 0x000e620000000a00 */
[----:B------:R-:W-:-:S04]  /*00a0*/  LOP3.LUT R0, R0, 0xfe, RZ, 0xc0, !PT ;  /* 0x000000fe00007812 */ /* 0x000fc800078ec0ff */
[----:B---3--:R-:W-:-:S04]  /*00b0*/  LEA R0, R3, R0, 0x8 ;  /* 0x0000000003007211 */ /* 0x008fc800078e40ff */
[C---:B------:R-:W-:Y:S01]  /*00c0*/  ISETP.GE.AND P0, PT, R0.reuse, 0xc0, PT ;  /* 0x000000c00000780c */ /* 0x040fe20003f06270 */
[----:B------:R-:W-:-:S05]  /*00d0*/  IMAD.HI R2, R0, 0x2aaaaaab, RZ ;  /* 0x2aaaaaab00027827 */ /* 0x000fca00078e02ff */
[----:B------:R-:W-:-:S04]  /*00e0*/  SHF.R.U32.HI R3, RZ, 0x1f, R2 ;  /* 0x0000001fff037819 */ /* 0x000fc80000011602 */
[----:B------:R-:W-:-:S05]  /*00f0*/  LEA.HI R3, R2, R3, RZ, 0x1d ;  /* 0x0000000302037211 */ /* 0x000fca00078fe8ff */
[----:B------:R-:W-:Y:S01]  /*0100*/  IMAD R11, R3, -0x30, R0 ;  /* 0xffffffd0030b7824 */ /* 0x000fe200078e0200 */
[----:B------:R-:W-:-:S03]  /*0110*/  CS2R R2, SRZ ;  /* 0x0000000000027805 */ /* 0x000fc6000001ff00 */
[----:B--2---:R-:W-:-:S05]  /*0120*/  IMAD.WIDE R8, R11, 0x4, R8 ;  /* 0x000000040b087825 */ /* 0x004fca00078e0208 */
[----:B------:R2:W3:Y:S01]  /*0130*/  @!P0 LDG.E.EL.64 R2, desc[UR4][R8.64] ;  /* 0x0000000408028981 */ /* 0x0004e2000c2e1b00 */
[----:B------:R-:W-:Y:S02]  /*0140*/  CS2R R4, SRZ ;  /* 0x0000000000047805 */ /* 0x000fe4000001ff00 */
[----:B------:R-:W-:Y:S01]  /*0150*/  CS2R R6, SRZ ;  /* 0x0000000000067805 */ /* 0x000fe2000001ff00 */
[----:B----4-:R-:W-:-:S04]  /*0160*/  IMAD.WIDE R14, R11, 0x4, R14 ;  /* 0x000000040b0e7825 */ /* 0x010fc800078e020e */
[----:B-----5:R-:W-:Y:S01]  /*0170*/  IMAD.WIDE R12, R0, 0x4, R12 ;  /* 0x00000004000c7825 */ /* 0x020fe200078e020c */
[----:B------:R4:W5:Y:S03]  /*0180*/  @!P0 LDG.E.EL.64 R4, desc[UR4][R14.64] ;  /* 0x000000040e048981 */ /* 0x000966000c2e1b00 */
[C---:B0-----:R-:W-:Y:S01]  /*0190*/  IMAD.WIDE R16, R11.reuse, 0x4, R16 ;  /* 0x000000040b107825 */ /* 0x041fe200078e0210 */
[----:B------:R0:W5:Y:S01]  /*01a0*/  @!P0 LDG.E.64 R6, desc[UR4][R12.64] ;  /* 0x000000040c068981 */ /* 0x000162000c1e1b00 */
[----:B--2---:R-:W-:Y:S02]  /*01b0*/  CS2R R8, SRZ ;  /* 0x0000000000087805 */ /* 0x004fe4000001ff00 */
[----:B-1----:R-:W-:Y:S01]  /*01c0*/  IMAD.WIDE R18, R11, 0x4, R18 ;  /* 0x000000040b127825 */ /* 0x002fe200078e0212 */
[----:B------:R-:W-:-:S04]  /*01d0*/  CS2R R10, SRZ ;  /* 0x00000000000a7805 */ /* 0x000fc8000001ff00 */
[----:B------:R-:W2:Y:S04]  /*01e0*/  @!P0 LDG.E.EL.64 R8, desc[UR4][R18.64] ;  /* 0x0000000412088981 */ /* 0x000ea8000c2e1b00 */
[----:B------:R-:W2:Y:S01]  /*01f0*/  @!P0 LDG.E.EL.64 R10, desc[UR4][R16.64] ;  /* 0x00000004100a8981 */ /* 0x000ea2000c2e1b00 */
[----:B---3--:R-:W-:Y:S01]  /*0200*/  FADD R2, R2, 9.9999997473787516356e-06 ;  /* 0x3727c5ac02027421 */ /* 0x008fe20000000000 */
[----:B------:R-:W-:-:S03]  /*0210*/  FADD R3, R3, 9.9999997473787516356e-06 ;  /* 0x3727c5ac03037421 */ /* 0x000fc60000000000 */
[----:B------:R-:W1:Y:S08]  /*0220*/  MUFU.SQRT R20, R2 ;  /* 0x0000000200147308 */ /* 0x000e700000002000 */
[----:B----4-:R-:W3:Y:S01]  /*0230*/  MUFU.SQRT R14, R3 ;  /* 0x00000003000e7308 */ /* 0x010ee20000002000 */
[C---:B-1----:R-:W-:Y:S02]  /*0240*/  FSETP.GT.AND P1, PT, R20.reuse, 8.50705917302346158658e+37, PT ;  /* 0x7e8000001400780b */ /* 0x042fe40003f24000 */
[----:B------:R-:W-:-:S02]  /*0250*/  FSETP.GEU.AND P3, PT, R20, 1.175494350822287508e-38, PT ;  /* 0x008000001400780b */ /* 0x000fc40003f6e000 */
[C---:B---3--:R-:W-:Y:S02]  /*0260*/  FSETP.GT.AND P2, PT, R14.reuse, 8.50705917302346158658e+37, PT ;  /* 0x7e8000000e00780b */ /* 0x048fe40003f44000 */
[----:B------:R-:W-:-:S07]  /*0270*/  FSETP.GEU.AND P4, PT, R14, 1.175494350822287508e-38, PT ;  /* 0x008000000e00780b */ /* 0x000fce0003f8e000 */
[----:B------:R-:W-:Y:S01]  /*0280*/  @P1 FMUL R20, R20, 0.25 ;  /* 0x3e80000014141820 */ /* 0x000fe20000400000 */
[----:B------:R-:W-:-:S03]  /*0290*/  HFMA2.MMA R2, -RZ, RZ, 1.625, 0 ;  /* 0x3e800000ff027435 */ /* 0x000fc600000001ff */
[----:B------:R-:W-:Y:S01]  /*02a0*/  @!P3 FMUL R20, R20, 16777216 ;  /* 0x4b8000001414b820 */ /* 0x000fe20000400000 */
[----:B------:R-:W-:-:S04]  /*02b0*/  @P2 FMUL R14, R14, 0.25 ;  /* 0x3e8000000e0e2820 */ /* 0x000fc80000400000 */
[----:B------:R-:W-:Y:S01]  /*02c0*/  @!P4 FMUL R14, R14, 16777216 ;  /* 0x4b8000000e0ec820 */ /* 0x000fe20000400000 */
[----:B------:R-:W1:Y:S01]  /*02d0*/  MUFU.RCP R20, R20 ;  /* 0x0000001400147308 */ /* 0x000e620000001000 */
[----:B------:R-:W-:-:S07]  /*02e0*/  FSEL R3, R2, 1, P1 ;  /* 0x3f80000002037808 */ /* 0x000fce0000800000 */
[----:B------:R-:W3:Y:S01]  /*02f0*/  MUFU.RCP R14, R14 ;  /* 0x0000000e000e7308 */ /* 0x000ee20000001000 */
[----:B0-----:R-:W-:Y:S01]  /*0300*/  FSEL R13, R2, 1, P2 ;  /* 0x3f800000020d7808 */ /* 0x001fe20001000000 */
[----:B------:R-:W-:Y:S01]  /*0310*/  @!P3 FMUL R3, R3, 16777216 ;  /* 0x4b8000000303b820 */ /* 0x000fe20000400000 */
[----:B-----5:R-:W-:-:S03]  /*0320*/  FADD R4, -R4, R6 ;  /* 0x0000000604047221 */ /* 0x020fc60000000100 */
[----:B------:R-:W-:Y:S01]  /*0330*/  @!P4 FMUL R13, R13, 16777216 ;  /* 0x4b8000000d0dc820 */ /* 0x000fe20000400000 */
[----:B-1----:R-:W-:Y:S01]  /*0340*/  FMUL R3, R20, R3 ;  /* 0x0000000314037220 */ /* 0x002fe20000400000 */
[----:B------:R-:W-:-:S03]  /*0350*/  FADD R5, -R5, R7 ;  /* 0x0000000705057221 */ /* 0x000fc60000000100 */
[----:B------:R-:W-:Y:S01]  /*0360*/  FMUL R3, R4, R3 ;  /* 0x0000000304037220 */ /* 0x000fe20000400000 */
[----:B---3--:R-:W-:-:S04]  /*0370*/  FMUL R6, R14, R13 ;  /* 0x0000000d0e067220 */ /* 0x008fc80000400000 */
[----:B------:R-:W-:Y:S01]  /*0380*/  FMUL R6, R5, R6 ;  /* 0x0000000605067220 */ /* 0x000fe20000400000 */
[----:B--2---:R-:W-:-:S03]  /*0390*/  FFMA R3, R3, R10, R8 ;  /* 0x0000000a03037223 */ /* 0x004fc60000000008 */
[----:B------:R-:W-:Y:S01]  /*03a0*/  FFMA R6, R6, R11, R9 ;  /* 0x0000000b06067223 */ /* 0x000fe20000000009 */
[----:B------:R-:W-:-:S03]  /*03b0*/  FADD R3, RZ, -R3 ;  /* 0x80000003ff037221 */ /* 0x000fc60000000000 */
[----:B------:R-:W-:Y:S01]  /*03c0*/  FADD R6, RZ, -R6 ;  /* 0x80000006ff067221 */ /* 0x000fe20000000000 */
[----:B------:R-:W-:-:S03]  /*03d0*/  FMUL R3, R3, 1.4426950216293334961 ;  /* 0x3fb8aa3b03037820 */ /* 0x000fc60000400000 */
[----:B------:R-:W-:Y:S02]  /*03e0*/  FMUL R6, R6, 1.4426950216293334961 ;  /* 0x3fb8aa3b06067820 */ /* 0x000fe40000400000 */
[----:B------:R-:W-:-:S03]  /*03f0*/  FSETP.GEU.AND P1, PT, R3, -126, PT ;  /* 0xc2fc00000300780b */ /* 0x000fc60003f2e000 */
[----:B------:R-:W-:-:S10]  /*0400*/  FSETP.GEU.AND P2, PT, R6, -126, PT ;  /* 0xc2fc00000600780b */ /* 0x000fd40003f4e000 */
[----:B------:R-:W-:-:S03]  /*0410*/  @!P1 FMUL R3, R3, 0.5 ;  /* 0x3f00000003039820 */ /* 0x000fc60000400000 */
[----:B------:R-:W-:Y:S01]  /*0420*/  @!P2 FMUL R6, R6, 0.5 ;  /* 0x3f0000000606a820 */ /* 0x000fe20000400000 */
[----:B------:R-:W0:Y:S08]  /*0430*/  MUFU.EX2 R4, R3 ;  /* 0x0000000300047308 */ /* 0x000e300000000800 */
[----:B------:R-:W1:Y:S01]  /*0440*/  MUFU.EX2 R5, R6 ;  /* 0x0000000600057308 */ /* 0x000e620000000800 */
[----:B0-----:R-:W-:-:S04]  /*0450*/  @!P1 FMUL R4, R4, R4 ;  /* 0x0000000404049220 */ /* 0x001fc80000400000 */
[----:B------:R-:W-:Y:S01]  /*0460*/  FADD R7, R4, 1 ;  /* 0x3f80000004077421 */ /* 0x000fe20000000000 */
[----:B-1----:R-:W-:-:S04]  /*0470*/  @!P2 FMUL R5, R5, R5 ;  /* 0x000000050505a220 */ /* 0x002fc80000400000 */
[----:B------:R-:W-:Y:S01]  /*0480*/  FADD R8, R5, 1 ;  /* 0x3f80000005087421 */ /* 0x000fe20000000000 */
[----:B------:R-:W-:Y:S01]  /*0490*/  FSETP.GT.AND P1, PT, R7, 8.50705917302346158658e+37, PT ;  /* 0x7e8000000700780b */ /* 0x000fe20003f24000 */
[----:B------:R-:W0:Y:S03]  /*04a0*/  LDC.64 R4, c[0x0][0x238] ;  /* 0x00008e00ff047b82 */ /* 0x000e260000000a00 */
[----:B------:R-:W-:-:S09]  /*04b0*/  FSETP.GT.AND P2, PT, R8, 8.50705917302346158658e+37, PT ;  /* 0x7e8000000800780b */ /* 0x000fd20003f44000 */
[----:B------:R-:W-:-:S04]  /*04c0*/  @P1 FMUL R7, R7, 0.25 ;  /* 0x3e80000007071820 */ /* 0x000fc80000400000 */
[----:B------:R-:W-:Y:S02]  /*04d0*/  @P2 FMUL R8, R8, 0.25 ;  /* 0x3e80000008082820 */ /* 0x000fe40000400000 */
[----:B------:R-:W1:Y:S08]  /*04e0*/  MUFU.RCP R7, R7 ;  /* 0x0000000700077308 */ /* 0x000e700000001000 */
[----:B------:R-:W2:Y:S01]  /*04f0*/  MUFU.RCP R8, R8 ;  /* 0x0000000800087308 */ /* 0x000ea20000001000 */
[----:B------:R-:W-:-:S02]  /*0500*/  FSEL R6, R2, 1, P1 ;  /* 0x3f80000002067808 */ /* 0x000fc40000800000 */
[----:B------:R-:W-:Y:S01]  /*0510*/  FSEL R9, R2, 1, P2 ;  /* 0x3f80000002097808 */ /* 0x000fe20001000000 */
[----:B0-----:R-:W-:-:S04]  /*0520*/  IMAD.WIDE R2, R0, 0x4, R4 ;  /* 0x0000000400027825 */ /* 0x001fc800078e0204 */
[----:B-1----:R-:W-:Y:S01]  /*0530*/  FMUL R4, R7, R6 ;  /* 0x0000000607047220 */ /* 0x002fe20000400000 */
[----:B--2---:R-:W-:Y:S01]  /*0540*/  FMUL R5, R8, R9 ;  /* 0x0000000908057220 */ /* 0x004fe20000400000 */
[----:B------:R-:W-:Y:S06]  /*0550*/  @P0 EXIT ;  /* 0x000000000000094d */ /* 0x000fec0003800000 */
[----:B------:R-:W-:Y:S01]  /*0560*/  STG.E.64 desc[UR4][R2.64], R4 ;  /* 0x0000000402007986 */ /* 0x000fe2000c101b04 */
[----:B------:R-:W-:Y:S05]  /*0570*/  EXIT ;  /* 0x000000000000794d */ /* 0x000fea0003800000 */
.L_x_0:
[----:B------:R-:W-:-:S00]  /*0580*/  BRA `(.L_x_0) ;  /* 0xfffffffc00fc7947 */ /* 0x000fc0000383ffff */
[----:B------:R-:W-:-:S00]  /*0590*/  NOP ;  /* 0x0000000000007918 */ /* 0x000fc00000000000 */
        /* <DEDUP_REMOVED lines=14> */
.L_x_1:


//--------------------- .nv.global.init           --------------------------
	.section	.nv.global.init,"aw",@progbits
.nv.global.init:
	.type		_$_str,@object
	.size		_$_str,(_$_str_$_2 - _$_str)
_$_str:
        /*0000*/ 	.byte	0x5f, 0x5f, 0x43, 0x55, 0x44, 0x41, 0x5f, 0x46, 0x54, 0x5a, 0x00
	.type		_$_str_$_2,@object
	.size		_$_str_$_2,(.L_1 - _$_str_$_2)
_$_str_$_2:
        /*000b*/ 	.byte	0x5f, 0x5f, 0x43, 0x55, 0x44, 0x41, 0x5f, 0x50, 0x52, 0x45, 0x43, 0x5f, 0x53, 0x51, 0x52, 0x54
        /*001b*/ 	.byte	0x00
.L_1:


//--------------------- .nv.constant0.triton_poi_fused__native_batch_norm_legit_no_training_sigmoid_19 --------------------------
	.section	.nv.constant0.triton_poi_fused__native_batch_norm_legit_no_training_sigmoid_19,"a",@progbits
	.sectionflags	@""
	.align	4
.nv.constant0.triton_poi_fused__native_batch_norm_legit_no_training_sigmoid_19:
	.zero		580
